//
// Generated by NVIDIA NVVM Compiler
//
// Compiler Build ID: CL-36424714
// Cuda compilation tools, release 13.0, V13.0.88
// Based on NVVM 20.0.0
//

.version 9.0
.target sm_100
.address_size 64

	// .globl	_Z3addPiS_S_

.visible .entry _Z3addPiS_S_(
	.param .u64 .ptr .align 1 _Z3addPiS_S__param_0,
	.param .u64 .ptr .align 1 _Z3addPiS_S__param_1,
	.param .u64 .ptr .align 1 _Z3addPiS_S__param_2
)
{
	.reg .pred 	%p<2>;
	.reg .b32 	%r<5>;
	.reg .b64 	%rd<11>;

	ld.param.u64 	%rd1, [_Z3addPiS_S__param_0];
	ld.param.u64 	%rd2, [_Z3addPiS_S__param_1];
	ld.param.u64 	%rd3, [_Z3addPiS_S__param_2];
	mov.u32 	%r1, %tid.x;
	setp.gt.u32 	%p1, %r1, 63;
	@%p1 bra 	$L__BB0_2;
	cvta.to.global.u64 	%rd4, %rd1;
	cvta.to.global.u64 	%rd5, %rd2;
	cvta.to.global.u64 	%rd6, %rd3;
	mul.wide.u32 	%rd7, %r1, 4;
	add.s64 	%rd8, %rd4, %rd7;
	ld.global.u32 	%r2, [%rd8];
	add.s64 	%rd9, %rd5, %rd7;
	ld.global.u32 	%r3, [%rd9];
	add.s32 	%r4, %r3, %r2;
	add.s64 	%rd10, %rd6, %rd7;
	st.global.u32 	[%rd10], %r4;
$L__BB0_2:
	ret;

}


// ===== COMPILED SASS (sm_100) =====

	.target	sm_100

	.elftype	@"ET_EXEC"


//--------------------- .note.nv.tkinfo           --------------------------
	.section	.note.nv.tkinfo,"",@"SHT_NOTE"
	.sectionflags	@"SHF_NOTE_NV_TKINFO"
	.tkinfo
        /*0018*/ 	.word	0x00000002
        /*0030*/ 	.string	""
        /*0030*/ 	.string	"ptxas"
        /*0030*/ 	.string	"Cuda compilation tools, release 13.0, V13.0.88"
        /*0030*/ 	.string	"Build cuda_13.0.r13.0/compiler.36424714_0"
        /*0030*/ 	.string	"-arch sm_100 -m 64 "



//--------------------- .note.nv.cuinfo           --------------------------
	.section	.note.nv.cuinfo,"",@"SHT_NOTE"
	.sectionflags	@"SHF_NOTE_NV_CUINFO"
        /*0018*/ 	.short	0x0002
        /*001a*/ 	.short	0x0064
        /*001c*/ 	.short	0x0082
	.zero		2


//--------------------- .nv.info                  --------------------------
	.section	.nv.info,"",@"SHT_CUDA_INFO"
	.align	4


	//----- nvinfo : EIATTR_REGCOUNT
	.align		4
        /*0000*/ 	.byte	0x04, 0x2f
        /*0002*/ 	.short	(.L_1 - .L_0)
	.align		4
.L_0:
        /*0004*/ 	.word	index@(_Z3addPiS_S_)
        /*0008*/ 	.word	0x0000000c


	//----- nvinfo : EIATTR_FRAME_SIZE
	.align		4
.L_1:
        /*000c*/ 	.byte	0x04, 0x11
        /*000e*/ 	.short	(.L_3 - .L_2)
	.align		4
.L_2:
        /*0010*/ 	.word	index@(_Z3addPiS_S_)
        /*0014*/ 	.word	0x00000000


	//----- nvinfo : EIATTR_MIN_STACK_SIZE
	.align		4
.L_3:
        /*0018*/ 	.byte	0x04, 0x12
        /*001a*/ 	.short	(.L_5 - .L_4)
	.align		4
.L_4:
        /*001c*/ 	.word	index@(_Z3addPiS_S_)
        /*0020*/ 	.word	0x00000000
.L_5:


//--------------------- .nv.compat                --------------------------
	.section	.nv.compat,"",@"SHT_CUDA_COMPAT_INFO"
	.align	4
        /*0000*/ 	.byte	0x02, 0x09, 0x00, 0x00, 0x02, 0x02, 0x01, 0x00, 0x02, 0x05, 0x05, 0x00, 0x03, 0x07, 0x01, 0x01
        /*0010*/ 	.byte	0x02, 0x03, 0x00, 0x00, 0x02, 0x06, 0x01, 0x00, 0x04, 0x0b, 0x08, 0x00, 0x09, 0x00, 0x00, 0x00
        /*0020*/ 	.byte	0x00, 0x00, 0x00, 0x00


//--------------------- .nv.info._Z3addPiS_S_     --------------------------
	.section	.nv.info._Z3addPiS_S_,"",@"SHT_CUDA_INFO"
	.sectionflags	@""
	.align	4


	//----- nvinfo : EIATTR_CUDA_API_VERSION
	.align		4
        /*0000*/ 	.byte	0x04, 0x37
        /*0002*/ 	.short	(.L_7 - .L_6)
.L_6:
        /*0004*/ 	.word	0x00000082


	//----- nvinfo : EIATTR_KPARAM_INFO
	.align		4
.L_7:
        /*0008*/ 	.byte	0x04, 0x17
        /*000a*/ 	.short	(.L_9 - .L_8)
.L_8:
        /*000c*/ 	.word	0x00000000
        /*0010*/ 	.short	0x0002
        /*0012*/ 	.short	0x0010
        /*0014*/ 	.byte	0x00, 0xf5, 0x21, 0x00


	//----- nvinfo : EIATTR_KPARAM_INFO
	.align		4
.L_9:
        /*0018*/ 	.byte	0x04, 0x17
        /*001a*/ 	.short	(.L_11 - .L_10)
.L_10:
        /*001c*/ 	.word	0x00000000
        /*0020*/ 	.short	0x0001
        /*0022*/ 	.short	0x0008
        /*0024*/ 	.byte	0x00, 0xf5, 0x21, 0x00


	//----- nvinfo : EIATTR_KPARAM_INFO
	.align		4
.L_11:
        /*0028*/ 	.byte	0x04, 0x17
        /*002a*/ 	.short	(.L_13 - .L_12)
.L_12:
        /*002c*/ 	.word	0x00000000
        /*0030*/ 	.short	0x0000
        /*0032*/ 	.short	0x0000
        /*0034*/ 	.byte	0x00, 0xf5, 0x21, 0x00


	//----- nvinfo : EIATTR_SPARSE_MMA_MASK
	.align		4
.L_13:
        /*0038*/ 	.byte	0x03, 0x50
        /*003a*/ 	.short	0x0000


	//----- nvinfo : EIATTR_MAXREG_COUNT
	.align		4
        /*003c*/ 	.byte	0x03, 0x1b
        /*003e*/ 	.short	0x00ff


	//----- nvinfo : EIATTR_MERCURY_ISA_VERSION
	.align		4
        /*0040*/ 	.byte	0x03, 0x5f
        /*0042*/ 	.short	0x0101


	//----- nvinfo : EIATTR_VRC_CTA_INIT_COUNT
	.align		4
        /*0044*/ 	.byte	0x02, 0x4a
	.zero		1
	.zero		1


	//----- nvinfo : EIATTR_EXIT_INSTR_OFFSETS
	.align		4
        /*0048*/ 	.byte	0x04, 0x1c
        /*004a*/ 	.short	(.L_15 - .L_14)


	//   ....[0]....
.L_14:
        /*004c*/ 	.word	0x00000030


	//   ....[1]....
        /*0050*/ 	.word	0x000000f0


	//----- nvinfo : EIATTR_CBANK_PARAM_SIZE
	.align		4
.L_15:
        /*0054*/ 	.byte	0x03, 0x19
        /*0056*/ 	.short	0x0018


	//----- nvinfo : EIATTR_PARAM_CBANK
	.align		4
        /*0058*/ 	.byte	0x04, 0x0a
        /*005a*/ 	.short	(.L_17 - .L_16)
	.align		4
.L_16:
        /*005c*/ 	.word	index@(.nv.constant0._Z3addPiS_S_)
        /*0060*/ 	.short	0x0380
        /*0062*/ 	.short	0x0018


	//----- nvinfo : EIATTR_SW_WAR
	.align		4
.L_17:
        /*0064*/ 	.byte	0x04, 0x36
        /*0066*/ 	.short	(.L_19 - .L_18)
.L_18:
        /*0068*/ 	.word	0x00000008
.L_19:


//--------------------- .nv.callgraph             --------------------------
	.section	.nv.callgraph,"",@"SHT_CUDA_CALLGRAPH"
	.align	4
	.sectionentsize	8
	.align		4
        /*0000*/ 	.word	0x00000000
	.align		4
        /*0004*/ 	.word	0xffffffff
	.align		4
        /*0008*/ 	.word	0x00000000
	.align		4
        /*000c*/ 	.word	0xfffffffe
	.align		4
        /*0010*/ 	.word	0x00000000
	.align		4
        /*0014*/ 	.word	0xfffffffd
	.align		4
        /*0018*/ 	.word	0x00000000
	.align		4
        /*001c*/ 	.word	0xfffffffc


//--------------------- .text._Z3addPiS_S_        --------------------------
	.section	.text._Z3addPiS_S_,"ax",@progbits
	.align	128
        .global         _Z3addPiS_S_
        .type           _Z3addPiS_S_,@function
        .size           _Z3addPiS_S_,(.L_x_1 - _Z3addPiS_S_)
        .other          _Z3addPiS_S_,@"STO_CUDA_ENTRY STV_DEFAULT"
_Z3addPiS_S_:
.text._Z3addPiS_S_:
[----:B------:R-:W-:Y:S01]  /*0000*/  LDC R1, c[0x0][0x37c] ;  /* 0x0000df00ff017b82 */ /* 0x000fe20000000800 */
[----:B------:R-:W0:Y:S02]  /*0010*/  S2R R9, SR_TID.X ;  /* 0x0000000000097919 */ /* 0x000e240000002100 */
[----:B0-----:R-:W-:-:S13]  /*0020*/  ISETP.GT.U32.AND P0, PT, R9, 0x3f, PT ;  /* 0x0000003f0900780c */ /* 0x001fda0003f04070 */
[----:B------:R-:W-:Y:S05]  /*0030*/  @P0 EXIT ;  /* 0x000000000000094d */ /* 0x000fea0003800000 */
[----:B------:R-:W0:Y:S01]  /*0040*/  LDC.64 R2, c[0x0][0x380] ;  /* 0x0000e000ff027b82 */ /* 0x000e220000000a00 */
[----:B------:R-:W1:Y:S07]  /*0050*/  LDCU.64 UR4, c[0x0][0x358] ;  /* 0x00006b00ff0477ac */ /* 0x000e6e0008000a00 */
[----:B------:R-:W2:Y:S08]  /*0060*/  LDC.64 R4, c[0x0][0x388] ;  /* 0x0000e200ff047b82 */ /* 0x000eb00000000a00 */
[----:B------:R-:W3:Y:S01]  /*0070*/  LDC.64 R6, c[0x0][0x390] ;  /* 0x0000e400ff067b82 */ /* 0x000ee20000000a00 */
[----:B0-----:R-:W-:-:S06]  /*0080*/  IMAD.WIDE.U32 R2, R9, 0x4, R2 ;  /* 0x0000000409027825 */ /* 0x001fcc00078e0002 */
[----:B-1----:R-:W4:Y:S01]  /*0090*/  LDG.E R2, desc[UR4][R2.64] ;  /* 0x0000000402027981 */ /* 0x002f22000c1e1900 */
[----:B--2---:R-:W-:-:S06]  /*00a0*/  IMAD.WIDE.U32 R4, R9, 0x4, R4 ;  /* 0x0000000409047825 */ /* 0x004fcc00078e0004 */
[----:B------:R-:W4:Y:S01]  /*00b0*/  LDG.E R5, desc[UR4][R4.64] ;  /* 0x0000000404057981 */ /* 0x000f22000c1e1900 */
[----:B---3--:R-:W-:Y:S01]  /*00c0*/  IMAD.WIDE.U32 R6, R9, 0x4, R6 ;  /* 0x0000000409067825 */ /* 0x008fe200078e0006 */
[----:B----4-:R-:W-:-:S05]  /*00d0*/  IADD3 R9, PT, PT, R2, R5, RZ ;  /* 0x0000000502097210 */ /* 0x010fca0007ffe0ff */
[----:B------:R-:W-:Y:S01]  /*00e0*/  STG.E desc[UR4][R6.64], R9 ;  /* 0x0000000906007986 */ /* 0x000fe2000c101904 */
[----:B------:R-:W-:Y:S05]  /*00f0*/  EXIT ;  /* 0x000000000000794d */ /* 0x000fea0003800000 */
.L_x_0:
[----:B------:R-:W-:-:S00]  /*0100*/  BRA `(.L_x_0) ;  /* 0xfffffffc00fc7947 */ /* 0x000fc0000383ffff */
[----:B------:R-:W-:-:S00]  /*0110*/  NOP ;  /* 0x0000000000007918 */ /* 0x000fc00000000000 */
        /* <DEDUP_REMOVED lines=14> */
.L_x_1:


//--------------------- .nv.shared.reserved.0     --------------------------
	.section	.nv.shared.reserved.0,"aw",@nobits
	.weak		__nv_reservedSMEM_offset_0_alias
	.size		__nv_reservedSMEM_offset_0_alias, 0, 64
	.other		__nv_reservedSMEM_offset_0_alias,@"STO_CUDA_RESERVED_SHARED STV_DEFAULT"
__nv_reservedSMEM_offset_0_alias:
	.zero		0
	.zero		64


//--------------------- .nv.constant0._Z3addPiS_S_ --------------------------
	.section	.nv.constant0._Z3addPiS_S_,"a",@progbits
	.sectionflags	@""
	.align	4
.nv.constant0._Z3addPiS_S_:
	.zero		920


//--------------------- SYMBOLS --------------------------

	.type		.nv.reservedSmem.offset0,@object
	.size		.nv.reservedSmem.offset0,0x4
